//
// Generated by NVIDIA NVVM Compiler
//
// Compiler Build ID: CL-36424714
// Cuda compilation tools, release 13.0, V13.0.88
// Based on NVVM 20.0.0
//

.version 9.0
.target sm_100
.address_size 64

	// .globl	_Z20histo_private_kernelPciPi
// _ZZ20histo_private_kernelPciPiE7s_histo has been demoted

.visible .entry _Z20histo_private_kernelPciPi(
	.param .u64 .ptr .align 1 _Z20histo_private_kernelPciPi_param_0,
	.param .u32 _Z20histo_private_kernelPciPi_param_1,
	.param .u64 .ptr .align 1 _Z20histo_private_kernelPciPi_param_2
)
{
	.reg .pred 	%p<8>;
	.reg .b16 	%rs<4>;
	.reg .b32 	%r<35>;
	.reg .b64 	%rd<13>;
	// demoted variable
	.shared .align 4 .b8 _ZZ20histo_private_kernelPciPiE7s_histo[28];
	ld.param.u64 	%rd5, [_Z20histo_private_kernelPciPi_param_0];
	ld.param.u32 	%r18, [_Z20histo_private_kernelPciPi_param_1];
	ld.param.u64 	%rd6, [_Z20histo_private_kernelPciPi_param_2];
	mov.u32 	%r34, %tid.x;
	setp.gt.u32 	%p1, %r34, 6;
	@%p1 bra 	$L__BB0_3;
	mov.u32 	%r2, %ntid.x;
	shl.b32 	%r19, %r34, 2;
	mov.u32 	%r20, _ZZ20histo_private_kernelPciPiE7s_histo;
	add.s32 	%r31, %r20, %r19;
	shl.b32 	%r4, %r2, 2;
	mov.u32 	%r32, %r34;
$L__BB0_2:
	mov.b32 	%r21, 0;
	st.shared.u32 	[%r31], %r21;
	add.s32 	%r32, %r32, %r2;
	add.s32 	%r31, %r31, %r4;
	setp.lt.u32 	%p2, %r32, 7;
	@%p2 bra 	$L__BB0_2;
$L__BB0_3:
	bar.sync 	0;
	mov.u32 	%r22, %ctaid.x;
	mov.u32 	%r9, %ntid.x;
	mad.lo.s32 	%r10, %r22, %r9, %r34;
	setp.ge.s32 	%p3, %r10, %r18;
	@%p3 bra 	$L__BB0_6;
	cvt.s64.s32 	%rd7, %r10;
	cvta.to.global.u64 	%rd8, %rd5;
	add.s64 	%rd9, %rd8, %rd7;
	ld.global.u8 	%rs2, [%rd9];
	add.s16 	%rs1, %rs2, -97;
	and.b16  	%rs3, %rs1, 255;
	setp.gt.u16 	%p4, %rs3, 25;
	@%p4 bra 	$L__BB0_6;
	cvt.u32.u16 	%r23, %rs1;
	and.b32  	%r24, %r23, 252;
	mov.u32 	%r25, _ZZ20histo_private_kernelPciPiE7s_histo;
	add.s32 	%r26, %r25, %r24;
	atom.shared.add.u32 	%r27, [%r26], 1;
$L__BB0_6:
	setp.gt.u32 	%p5, %r34, 6;
	bar.sync 	0;
	@%p5 bra 	$L__BB0_11;
	mul.wide.u32 	%rd10, %r34, 4;
	cvta.to.global.u64 	%rd11, %rd6;
	add.s64 	%rd12, %rd11, %rd10;
	mul.wide.u32 	%rd2, %r9, 4;
	shl.b32 	%r28, %r34, 2;
	mov.u32 	%r29, _ZZ20histo_private_kernelPciPiE7s_histo;
	add.s32 	%r33, %r29, %r28;
	shl.b32 	%r12, %r9, 2;
$L__BB0_8:
	ld.shared.u32 	%r15, [%r33];
	setp.lt.s32 	%p6, %r15, 1;
	@%p6 bra 	$L__BB0_10;
	atom.global.add.u32 	%r30, [%rd12], %r15;
$L__BB0_10:
	add.s32 	%r34, %r34, %r9;
	add.s64 	%rd12, %rd12, %rd2;
	add.s32 	%r33, %r33, %r12;
	setp.lt.u32 	%p7, %r34, 7;
	@%p7 bra 	$L__BB0_8;
$L__BB0_11:
	ret;

}


// ===== COMPILED SASS (sm_100) =====

	.target	sm_100

	.elftype	@"ET_EXEC"


//--------------------- .note.nv.tkinfo           --------------------------
	.section	.note.nv.tkinfo,"",@"SHT_NOTE"
	.sectionflags	@"SHF_NOTE_NV_TKINFO"
	.tkinfo
        /*0018*/ 	.word	0x00000002
        /*0030*/ 	.string	""
        /*0030*/ 	.string	"ptxas"
        /*0030*/ 	.string	"Cuda compilation tools, release 13.0, V13.0.88"
        /*0030*/ 	.string	"Build cuda_13.0.r13.0/compiler.36424714_0"
        /*0030*/ 	.string	"-arch sm_100 -m 64 "



//--------------------- .note.nv.cuinfo           --------------------------
	.section	.note.nv.cuinfo,"",@"SHT_NOTE"
	.sectionflags	@"SHF_NOTE_NV_CUINFO"
        /*0018*/ 	.short	0x0002
        /*001a*/ 	.short	0x0064
        /*001c*/ 	.short	0x0082
	.zero		2


//--------------------- .nv.info                  --------------------------
	.section	.nv.info,"",@"SHT_CUDA_INFO"
	.align	4


	//----- nvinfo : EIATTR_REGCOUNT
	.align		4
        /*0000*/ 	.byte	0x04, 0x2f
        /*0002*/ 	.short	(.L_1 - .L_0)
	.align		4
.L_0:
        /*0004*/ 	.word	index@(_Z20histo_private_kernelPciPi)
        /*0008*/ 	.word	0x0000000a


	//----- nvinfo : EIATTR_FRAME_SIZE
	.align		4
.L_1:
        /*000c*/ 	.byte	0x04, 0x11
        /*000e*/ 	.short	(.L_3 - .L_2)
	.align		4
.L_2:
        /*0010*/ 	.word	index@(_Z20histo_private_kernelPciPi)
        /*0014*/ 	.word	0x00000000


	//----- nvinfo : EIATTR_MIN_STACK_SIZE
	.align		4
.L_3:
        /*0018*/ 	.byte	0x04, 0x12
        /*001a*/ 	.short	(.L_5 - .L_4)
	.align		4
.L_4:
        /*001c*/ 	.word	index@(_Z20histo_private_kernelPciPi)
        /*0020*/ 	.word	0x00000000
.L_5:


//--------------------- .nv.compat                --------------------------
	.section	.nv.compat,"",@"SHT_CUDA_COMPAT_INFO"
	.align	4
        /*0000*/ 	.byte	0x02, 0x09, 0x00, 0x00, 0x02, 0x02, 0x01, 0x00, 0x02, 0x05, 0x05, 0x00, 0x03, 0x07, 0x01, 0x01
        /*0010*/ 	.byte	0x02, 0x03, 0x00, 0x00, 0x02, 0x06, 0x01, 0x00, 0x04, 0x0b, 0x08, 0x00, 0x09, 0x00, 0x00, 0x00
        /*0020*/ 	.byte	0x00, 0x00, 0x00, 0x00


//--------------------- .nv.info._Z20histo_private_kernelPciPi --------------------------
	.section	.nv.info._Z20histo_private_kernelPciPi,"",@"SHT_CUDA_INFO"
	.sectionflags	@""
	.align	4


	//----- nvinfo : EIATTR_CUDA_API_VERSION
	.align		4
        /*0000*/ 	.byte	0x04, 0x37
        /*0002*/ 	.short	(.L_7 - .L_6)
.L_6:
        /*0004*/ 	.word	0x00000082


	//----- nvinfo : EIATTR_KPARAM_INFO
	.align		4
.L_7:
        /*0008*/ 	.byte	0x04, 0x17
        /*000a*/ 	.short	(.L_9 - .L_8)
.L_8:
        /*000c*/ 	.word	0x00000000
        /*0010*/ 	.short	0x0002
        /*0012*/ 	.short	0x0010
        /*0014*/ 	.byte	0x00, 0xf5, 0x21, 0x00


	//----- nvinfo : EIATTR_KPARAM_INFO
	.align		4
.L_9:
        /*0018*/ 	.byte	0x04, 0x17
        /*001a*/ 	.short	(.L_11 - .L_10)
.L_10:
        /*001c*/ 	.word	0x00000000
        /*0020*/ 	.short	0x0001
        /*0022*/ 	.short	0x0008
        /*0024*/ 	.byte	0x00, 0xf0, 0x11, 0x00


	//----- nvinfo : EIATTR_KPARAM_INFO
	.align		4
.L_11:
        /*0028*/ 	.byte	0x04, 0x17
        /*002a*/ 	.short	(.L_13 - .L_12)
.L_12:
        /*002c*/ 	.word	0x00000000
        /*0030*/ 	.short	0x0000
        /*0032*/ 	.short	0x0000
        /*0034*/ 	.byte	0x00, 0xf5, 0x21, 0x00


	//----- nvinfo : EIATTR_SPARSE_MMA_MASK
	.align		4
.L_13:
        /*0038*/ 	.byte	0x03, 0x50
        /*003a*/ 	.short	0x0000


	//----- nvinfo : EIATTR_MAXREG_COUNT
	.align		4
        /*003c*/ 	.byte	0x03, 0x1b
        /*003e*/ 	.short	0x00ff


	//----- nvinfo : EIATTR_NUM_BARRIERS
	.align		4
        /*0040*/ 	.byte	0x02, 0x4c
        /*0042*/ 	.byte	0x01
	.zero		1


	//----- nvinfo : EIATTR_MERCURY_ISA_VERSION
	.align		4
        /*0044*/ 	.byte	0x03, 0x5f
        /*0046*/ 	.short	0x0101


	//----- nvinfo : EIATTR_VRC_CTA_INIT_COUNT
	.align		4
        /*0048*/ 	.byte	0x02, 0x4a
	.zero		1
	.zero		1


	//----- nvinfo : EIATTR_EXIT_INSTR_OFFSETS
	.align		4
        /*004c*/ 	.byte	0x04, 0x1c
        /*004e*/ 	.short	(.L_15 - .L_14)


	//   ....[0]....
.L_14:
        /*0050*/ 	.word	0x000002a0


	//   ....[1]....
        /*0054*/ 	.word	0x000003c0


	//----- nvinfo : EIATTR_CRS_STACK_SIZE
	.align		4
.L_15:
        /*0058*/ 	.byte	0x04, 0x1e
        /*005a*/ 	.short	(.L_17 - .L_16)
.L_16:
        /*005c*/ 	.word	0x00000000


	//----- nvinfo : EIATTR_CBANK_PARAM_SIZE
	.align		4
.L_17:
        /*0060*/ 	.byte	0x03, 0x19
        /*0062*/ 	.short	0x0018


	//----- nvinfo : EIATTR_PARAM_CBANK
	.align		4
        /*0064*/ 	.byte	0x04, 0x0a
        /*0066*/ 	.short	(.L_19 - .L_18)
	.align		4
.L_18:
        /*0068*/ 	.word	index@(.nv.constant0._Z20histo_private_kernelPciPi)
        /*006c*/ 	.short	0x0380
        /*006e*/ 	.short	0x0018


	//----- nvinfo : EIATTR_SW_WAR
	.align		4
.L_19:
        /*0070*/ 	.byte	0x04, 0x36
        /*0072*/ 	.short	(.L_21 - .L_20)
.L_20:
        /*0074*/ 	.word	0x00000008
.L_21:


//--------------------- .nv.callgraph             --------------------------
	.section	.nv.callgraph,"",@"SHT_CUDA_CALLGRAPH"
	.align	4
	.sectionentsize	8
	.align		4
        /*0000*/ 	.word	0x00000000
	.align		4
        /*0004*/ 	.word	0xffffffff
	.align		4
        /*0008*/ 	.word	0x00000000
	.align		4
        /*000c*/ 	.word	0xfffffffe
	.align		4
        /*0010*/ 	.word	0x00000000
	.align		4
        /*0014*/ 	.word	0xfffffffd
	.align		4
        /*0018*/ 	.word	0x00000000
	.align		4
        /*001c*/ 	.word	0xfffffffc


//--------------------- .text._Z20histo_private_kernelPciPi --------------------------
	.section	.text._Z20histo_private_kernelPciPi,"ax",@progbits
	.align	128
        .global         _Z20histo_private_kernelPciPi
        .type           _Z20histo_private_kernelPciPi,@function
        .size           _Z20histo_private_kernelPciPi,(.L_x_9 - _Z20histo_private_kernelPciPi)
        .other          _Z20histo_private_kernelPciPi,@"STO_CUDA_ENTRY STV_DEFAULT"
_Z20histo_private_kernelPciPi:
.text._Z20histo_private_kernelPciPi:
[----:B------:R-:W-:Y:S01]  /*0000*/  LDC R1, c[0x0][0x37c] ;  /* 0x0000df00ff017b82 */ /* 0x000fe20000000800 */
[----:B------:R-:W0:Y:S01]  /*0010*/  S2R R5, SR_TID.X ;  /* 0x0000000000057919 */ /* 0x000e220000002100 */
[----:B------:R-:W-:Y:S01]  /*0020*/  BSSY.RECONVERGENT B0, `(.L_x_0) ;  /* 0x000000e000007945 */ /* 0x000fe20003800200 */
[----:B0-----:R-:W-:-:S13]  /*0030*/  ISETP.GT.U32.AND P0, PT, R5, 0x6, PT ;  /* 0x000000060500780c */ /* 0x001fda0003f04070 */
[----:B------:R-:W-:Y:S05]  /*0040*/  @P0 BRA `(.L_x_1) ;  /* 0x00000000002c0947 */ /* 0x000fea0003800000 */
[----:B------:R-:W0:Y:S01]  /*0050*/  S2UR UR5, SR_CgaCtaId ;  /* 0x00000000000579c3 */ /* 0x000e220000008800 */
[----:B------:R-:W-:Y:S01]  /*0060*/  UMOV UR4, 0x400 ;  /* 0x0000040000047882 */ /* 0x000fe20000000000 */
[----:B------:R-:W-:-:S06]  /*0070*/  IMAD.MOV.U32 R2, RZ, RZ, R5 ;  /* 0x000000ffff027224 */ /* 0x000fcc00078e0005 */
[----:B------:R-:W1:Y:S01]  /*0080*/  LDC R3, c[0x0][0x360] ;  /* 0x0000d800ff037b82 */ /* 0x000e620000000800 */
[----:B0-----:R-:W-:-:S06]  /*0090*/  ULEA UR4, UR5, UR4, 0x18 ;  /* 0x0000000405047291 */ /* 0x001fcc000f8ec0ff */
[----:B------:R-:W-:-:S07]  /*00a0*/  LEA R0, R5, UR4, 0x2 ;  /* 0x0000000405007c11 */ /* 0x000fce000f8e10ff */
.L_x_2:
[C---:B-1----:R-:W-:Y:S01]  /*00b0*/  IMAD.IADD R2, R3.reuse, 0x1, R2 ;  /* 0x0000000103027824 */ /* 0x042fe200078e0202 */
[----:B------:R0:W-:Y:S04]  /*00c0*/  STS [R0], RZ ;  /* 0x000000ff00007388 */ /* 0x0001e80000000800 */
[----:B------:R-:W-:Y:S01]  /*00d0*/  ISETP.GE.U32.AND P0, PT, R2, 0x7, PT ;  /* 0x000000070200780c */ /* 0x000fe20003f06070 */
[----:B0-----:R-:W-:-:S12]  /*00e0*/  IMAD R0, R3, 0x4, R0 ;  /* 0x0000000403007824 */ /* 0x001fd800078e0200 */
[----:B------:R-:W-:Y:S05]  /*00f0*/  @!P0 BRA `(.L_x_2) ;  /* 0xfffffffc00ec8947 */ /* 0x000fea000383ffff */
.L_x_1:
[----:B------:R-:W-:Y:S05]  /*0100*/  BSYNC.RECONVERGENT B0 ;  /* 0x0000000000007941 */ /* 0x000fea0003800200 */
.L_x_0:
[----:B------:R-:W0:Y:S01]  /*0110*/  S2UR UR4, SR_CTAID.X ;  /* 0x00000000000479c3 */ /* 0x000e220000002500 */
[----:B------:R-:W1:Y:S01]  /*0120*/  LDCU UR5, c[0x0][0x388] ;  /* 0x00007100ff0577ac */ /* 0x000e620008000800 */
[----:B------:R-:W-:Y:S06]  /*0130*/  BSSY.RECONVERGENT B0, `(.L_x_3) ;  /* 0x0000015000007945 */ /* 0x000fec0003800200 */
[----:B------:R-:W-:Y:S01]  /*0140*/  BAR.SYNC.DEFER_BLOCKING 0x0 ;  /* 0x0000000000007b1d */ /* 0x000fe20000010000 */
[----:B------:R-:W-:-:S07]  /*0150*/  ISETP.GT.U32.AND P0, PT, R5, 0x6, PT ;  /* 0x000000060500780c */ /* 0x000fce0003f04070 */
[----:B------:R-:W0:Y:S01]  /*0160*/  LDC R4, c[0x0][0x360] ;  /* 0x0000d800ff047b82 */ /* 0x000e220000000800 */
[----:B------:R-:W2:Y:S01]  /*0170*/  LDCU.64 UR6, c[0x0][0x358] ;  /* 0x00006b00ff0677ac */ /* 0x000ea20008000a00 */
[----:B0-----:R-:W-:-:S05]  /*0180*/  IMAD R0, R4, UR4, R5 ;  /* 0x0000000404007c24 */ /* 0x001fca000f8e0205 */
[----:B-1----:R-:W-:-:S13]  /*0190*/  ISETP.GE.AND P1, PT, R0, UR5, PT ;  /* 0x0000000500007c0c */ /* 0x002fda000bf26270 */
[----:B--2---:R-:W-:Y:S05]  /*01a0*/  @P1 BRA `(.L_x_4) ;  /* 0x0000000000341947 */ /* 0x004fea0003800000 */
[----:B------:R-:W0:Y:S02]  /*01b0*/  LDCU.64 UR4, c[0x0][0x380] ;  /* 0x00007000ff0477ac */ /* 0x000e240008000a00 */
[----:B0-----:R-:W-:-:S04]  /*01c0*/  IADD3 R2, P1, PT, R0, UR4, RZ ;  /* 0x0000000400027c10 */ /* 0x001fc8000ff3e0ff */
[----:B------:R-:W-:-:S05]  /*01d0*/  LEA.HI.X.SX32 R3, R0, UR5, 0x1, P1 ;  /* 0x0000000500037c11 */ /* 0x000fca00088f0eff */
[----:B------:R-:W2:Y:S02]  /*01e0*/  LDG.E.U8 R2, desc[UR6][R2.64] ;  /* 0x0000000602027981 */ /* 0x000ea4000c1e1100 */
[----:B--2---:R-:W-:-:S05]  /*01f0*/  VIADD R6, R2, 0xffffff9f ;  /* 0xffffff9f02067836 */ /* 0x004fca0000000000 */
[----:B------:R-:W-:-:S04]  /*0200*/  LOP3.LUT R0, R6, 0xff, RZ, 0xc0, !PT ;  /* 0x000000ff06007812 */ /* 0x000fc800078ec0ff */
[----:B------:R-:W-:-:S13]  /*0210*/  ISETP.GT.U32.AND P1, PT, R0, 0x19, PT ;  /* 0x000000190000780c */ /* 0x000fda0003f24070 */
[----:B------:R-:W-:Y:S05]  /*0220*/  @P1 BRA `(.L_x_4) ;  /* 0x0000000000141947 */ /* 0x000fea0003800000 */
[----:B------:R-:W0:Y:S01]  /*0230*/  S2UR UR5, SR_CgaCtaId ;  /* 0x00000000000579c3 */ /* 0x000e220000008800 */
[----:B------:R-:W-:Y:S01]  /*0240*/  UMOV UR4, 0x400 ;  /* 0x0000040000047882 */ /* 0x000fe20000000000 */
[----:B------:R-:W-:Y:S01]  /*0250*/  LOP3.LUT R0, R6, 0xfc, RZ, 0xc0, !PT ;  /* 0x000000fc06007812 */ /* 0x000fe200078ec0ff */
[----:B0-----:R-:W-:-:S09]  /*0260*/  ULEA UR4, UR5, UR4, 0x18 ;  /* 0x0000000405047291 */ /* 0x001fd2000f8ec0ff */
[----:B------:R0:W-:Y:S03]  /*0270*/  ATOMS.POPC.INC.32 RZ, [R0+UR4] ;  /* 0x0000000000ff7f8c */ /* 0x0001e6000d800004 */
.L_x_4:
[----:B------:R-:W-:Y:S05]  /*0280*/  BSYNC.RECONVERGENT B0 ;  /* 0x0000000000007941 */ /* 0x000fea0003800200 */
.L_x_3:
[----:B------:R-:W-:Y:S06]  /*0290*/  BAR.SYNC.DEFER_BLOCKING 0x0 ;  /* 0x0000000000007b1d */ /* 0x000fec0000010000 */
[----:B------:R-:W-:Y:S05]  /*02a0*/  @P0 EXIT ;  /* 0x000000000000094d */ /* 0x000fea0003800000 */
[----:B------:R-:W1:Y:S01]  /*02b0*/  S2UR UR5, SR_CgaCtaId ;  /* 0x00000000000579c3 */ /* 0x000e620000008800 */
[----:B------:R-:W-:-:S07]  /*02c0*/  UMOV UR4, 0x400 ;  /* 0x0000040000047882 */ /* 0x000fce0000000000 */
[----:B------:R-:W2:Y:S01]  /*02d0*/  LDC.64 R2, c[0x0][0x390] ;  /* 0x0000e400ff027b82 */ /* 0x000ea20000000a00 */
[----:B-1----:R-:W-:-:S06]  /*02e0*/  ULEA UR4, UR5, UR4, 0x18 ;  /* 0x0000000405047291 */ /* 0x002fcc000f8ec0ff */
[C---:B0-----:R-:W-:Y:S01]  /*02f0*/  LEA R0, R5.reuse, UR4, 0x2 ;  /* 0x0000000405007c11 */ /* 0x041fe2000f8e10ff */
[----:B--2---:R-:W-:-:S07]  /*0300*/  IMAD.WIDE.U32 R2, R5, 0x4, R2 ;  /* 0x0000000405027825 */ /* 0x004fce00078e0002 */
.L_x_7:
[----:B------:R-:W0:Y:S01]  /*0310*/  LDS R7, [R0] ;  /* 0x0000000000077984 */ /* 0x000e220000000800 */
[----:B------:R-:W-:Y:S01]  /*0320*/  IMAD.IADD R5, R4, 0x1, R5 ;  /* 0x0000000104057824 */ /* 0x000fe200078e0205 */
[----:B------:R-:W-:Y:S04]  /*0330*/  BSSY.RECONVERGENT B0, `(.L_x_5) ;  /* 0x0000005000007945 */ /* 0x000fe80003800200 */
[----:B------:R-:W-:Y:S02]  /*0340*/  ISETP.GE.U32.AND P1, PT, R5, 0x7, PT ;  /* 0x000000070500780c */ /* 0x000fe40003f26070 */
[----:B0-----:R-:W-:-:S13]  /*0350*/  ISETP.GE.AND P0, PT, R7, 0x1, PT ;  /* 0x000000010700780c */ /* 0x001fda0003f06270 */
[----:B------:R-:W-:Y:S05]  /*0360*/  @!P0 BRA `(.L_x_6) ;  /* 0x0000000000048947 */ /* 0x000fea0003800000 */
[----:B------:R0:W-:Y:S02]  /*0370*/  REDG.E.ADD.STRONG.GPU desc[UR6][R2.64], R7 ;  /* 0x000000070200798e */ /* 0x0001e4000c12e106 */
.L_x_6:
[----:B------:R-:W-:Y:S05]  /*0380*/  BSYNC.RECONVERGENT B0 ;  /* 0x0000000000007941 */ /* 0x000fea0003800200 */
.L_x_5:
[C---:B------:R-:W-:Y:S02]  /*0390*/  IMAD R0, R4.reuse, 0x4, R0 ;  /* 0x0000000404007824 */ /* 0x040fe400078e0200 */
[----:B0-----:R-:W-:Y:S01]  /*03a0*/  IMAD.WIDE.U32 R2, R4, 0x4, R2 ;  /* 0x0000000404027825 */ /* 0x001fe200078e0002 */
[----:B------:R-:W-:Y:S06]  /*03b0*/  @!P1 BRA `(.L_x_7) ;  /* 0xfffffffc00d49947 */ /* 0x000fec000383ffff */
[----:B------:R-:W-:Y:S05]  /*03c0*/  EXIT ;  /* 0x000000000000794d */ /* 0x000fea0003800000 */
.L_x_8:
[----:B------:R-:W-:-:S00]  /*03d0*/  BRA `(.L_x_8) ;  /* 0xfffffffc00fc7947 */ /* 0x000fc0000383ffff */
[----:B------:R-:W-:-:S00]  /*03e0*/  NOP ;  /* 0x0000000000007918 */ /* 0x000fc00000000000 */
        /* <DEDUP_REMOVED lines=9> */
.L_x_9:


//--------------------- .nv.shared._Z20histo_private_kernelPciPi --------------------------
	.section	.nv.shared._Z20histo_private_kernelPciPi,"aw",@nobits
	.sectionflags	@""
	.align	4
.nv.shared._Z20histo_private_kernelPciPi:
	.zero		1052


//--------------------- .nv.shared.reserved.0     --------------------------
	.section	.nv.shared.reserved.0,"aw",@nobits
	.weak		__nv_reservedSMEM_offset_0_alias
	.size		__nv_reservedSMEM_offset_0_alias, 0, 64
	.other		__nv_reservedSMEM_offset_0_alias,@"STO_CUDA_RESERVED_SHARED STV_DEFAULT"
__nv_reservedSMEM_offset_0_alias:
	.zero		0
	.zero		64


//--------------------- .nv.constant0._Z20histo_private_kernelPciPi --------------------------
	.section	.nv.constant0._Z20histo_private_kernelPciPi,"a",@progbits
	.sectionflags	@""
	.align	4
.nv.constant0._Z20histo_private_kernelPciPi:
	.zero		920


//--------------------- SYMBOLS --------------------------

	.type		.nv.reservedSmem.offset0,@object
	.size		.nv.reservedSmem.offset0,0x4
	.type		.nv.reservedSmem.cap,@object
	.size		.nv.reservedSmem.cap,0x4
